//
// Generated by NVIDIA NVVM Compiler
//
// Compiler Build ID: CL-36424714
// Cuda compilation tools, release 13.0, V13.0.88
// Based on NVVM 20.0.0
//

.version 9.0
.target sm_100
.address_size 64

	// .globl	_Z9helloCUDAv
.extern .func  (.param .b32 func_retval0) vprintf
(
	.param .b64 vprintf_param_0,
	.param .b64 vprintf_param_1
)
;
.global .align 1 .b8 $str[34] = {72, 101, 108, 108, 111, 32, 119, 111, 114, 108, 100, 32, 102, 114, 111, 109, 32, 71, 80, 85, 44, 32, 116, 104, 114, 101, 97, 100, 32, 37, 100, 33, 10};

.visible .entry _Z9helloCUDAv()
{
	.local .align 8 .b8 	__local_depot0[8];
	.reg .b64 	%SP;
	.reg .b64 	%SPL;
	.reg .b32 	%r<4>;
	.reg .b64 	%rd<5>;

	mov.u64 	%SPL, __local_depot0;
	cvta.local.u64 	%SP, %SPL;
	add.u64 	%rd1, %SP, 0;
	add.u64 	%rd2, %SPL, 0;
	mov.u32 	%r1, %tid.x;
	st.local.u32 	[%rd2], %r1;
	mov.u64 	%rd3, $str;
	cvta.global.u64 	%rd4, %rd3;
	{ // callseq 0, 0
	.param .b64 param0;
	st.param.b64 	[param0], %rd4;
	.param .b64 param1;
	st.param.b64 	[param1], %rd1;
	.param .b32 retval0;
	call.uni (retval0), 
	vprintf, 
	(
	param0, 
	param1
	);
	ld.param.b32 	%r2, [retval0];
	} // callseq 0
	ret;

}


// ===== COMPILED SASS (sm_100) =====

	.target	sm_100

	.elftype	@"ET_EXEC"


//--------------------- .note.nv.tkinfo           --------------------------
	.section	.note.nv.tkinfo,"",@"SHT_NOTE"
	.sectionflags	@"SHF_NOTE_NV_TKINFO"
	.tkinfo
        /*0018*/ 	.word	0x00000002
        /*0030*/ 	.string	""
        /*0030*/ 	.string	"ptxas"
        /*0030*/ 	.string	"Cuda compilation tools, release 13.0, V13.0.88"
        /*0030*/ 	.string	"Build cuda_13.0.r13.0/compiler.36424714_0"
        /*0030*/ 	.string	"-arch sm_100 -m 64 "



//--------------------- .note.nv.cuinfo           --------------------------
	.section	.note.nv.cuinfo,"",@"SHT_NOTE"
	.sectionflags	@"SHF_NOTE_NV_CUINFO"
        /*0018*/ 	.short	0x0002
        /*001a*/ 	.short	0x0064
        /*001c*/ 	.short	0x0082
	.zero		2


//--------------------- .nv.info                  --------------------------
	.section	.nv.info,"",@"SHT_CUDA_INFO"
	.align	4


	//----- nvinfo : EIATTR_REGCOUNT
	.align		4
        /*0000*/ 	.byte	0x04, 0x2f
        /*0002*/ 	.short	(.L_2 - .L_1)
	.align		4
.L_1:
        /*0004*/ 	.word	index@(_Z9helloCUDAv)
        /*0008*/ 	.word	0x00000018


	//----- nvinfo : EIATTR_FRAME_SIZE
	.align		4
.L_2:
        /*000c*/ 	.byte	0x04, 0x11
        /*000e*/ 	.short	(.L_4 - .L_3)
	.align		4
.L_3:
        /*0010*/ 	.word	index@(_Z9helloCUDAv)
        /*0014*/ 	.word	0x00000008


	//----- nvinfo : EIATTR_MIN_STACK_SIZE
	.align		4
.L_4:
        /*0018*/ 	.byte	0x04, 0x12
        /*001a*/ 	.short	(.L_6 - .L_5)
	.align		4
.L_5:
        /*001c*/ 	.word	index@(_Z9helloCUDAv)
        /*0020*/ 	.word	0x00000008
.L_6:


//--------------------- .nv.compat                --------------------------
	.section	.nv.compat,"",@"SHT_CUDA_COMPAT_INFO"
	.align	4
        /*0000*/ 	.byte	0x02, 0x09, 0x00, 0x00, 0x02, 0x02, 0x01, 0x00, 0x02, 0x05, 0x05, 0x00, 0x03, 0x07, 0x01, 0x01
        /*0010*/ 	.byte	0x02, 0x03, 0x00, 0x00, 0x02, 0x06, 0x01, 0x00, 0x04, 0x0b, 0x08, 0x00, 0x09, 0x00, 0x00, 0x00
        /*0020*/ 	.byte	0x00, 0x00, 0x00, 0x00


//--------------------- .nv.info._Z9helloCUDAv    --------------------------
	.section	.nv.info._Z9helloCUDAv,"",@"SHT_CUDA_INFO"
	.sectionflags	@""
	.align	4


	//----- nvinfo : EIATTR_CUDA_API_VERSION
	.align		4
        /*0000*/ 	.byte	0x04, 0x37
        /*0002*/ 	.short	(.L_8 - .L_7)
.L_7:
        /*0004*/ 	.word	0x00000082


	//----- nvinfo : EIATTR_SPARSE_MMA_MASK
	.align		4
.L_8:
        /*0008*/ 	.byte	0x03, 0x50
        /*000a*/ 	.short	0x0000


	//----- nvinfo : EIATTR_MAXREG_COUNT
	.align		4
        /*000c*/ 	.byte	0x03, 0x1b
        /*000e*/ 	.short	0x00ff


	//----- nvinfo : EIATTR_EXTERNS
	.align		4
        /*0010*/ 	.byte	0x04, 0x0f
        /*0012*/ 	.short	(.L_10 - .L_9)


	//   ....[0]....
	.align		4
.L_9:
        /*0014*/ 	.word	index@(vprintf)


	//----- nvinfo : EIATTR_MERCURY_ISA_VERSION
	.align		4
.L_10:
        /*0018*/ 	.byte	0x03, 0x5f
        /*001a*/ 	.short	0x0101


	//----- nvinfo : EIATTR_VRC_CTA_INIT_COUNT
	.align		4
        /*001c*/ 	.byte	0x02, 0x4a
	.zero		1
	.zero		1


	//----- nvinfo : EIATTR_SYSCALL_OFFSETS
	.align		4
        /*0020*/ 	.byte	0x04, 0x46
        /*0022*/ 	.short	(.L_12 - .L_11)


	//   ....[0]....
.L_11:
        /*0024*/ 	.word	0x000000e0


	//----- nvinfo : EIATTR_EXIT_INSTR_OFFSETS
	.align		4
.L_12:
        /*0028*/ 	.byte	0x04, 0x1c
        /*002a*/ 	.short	(.L_14 - .L_13)


	//   ....[0]....
.L_13:
        /*002c*/ 	.word	0x000000f0


	//----- nvinfo : EIATTR_SW_WAR
	.align		4
.L_14:
        /*0030*/ 	.byte	0x04, 0x36
        /*0032*/ 	.short	(.L_16 - .L_15)
.L_15:
        /*0034*/ 	.word	0x00000008
.L_16:


//--------------------- .nv.callgraph             --------------------------
	.section	.nv.callgraph,"",@"SHT_CUDA_CALLGRAPH"
	.align	4
	.sectionentsize	8
	.align		4
        /*0000*/ 	.word	0x00000000
	.align		4
        /*0004*/ 	.word	0xffffffff
	.align		4
        /*0008*/ 	.word	index@(_Z9helloCUDAv)
	.align		4
        /*000c*/ 	.word	index@(vprintf)
	.align		4
        /*0010*/ 	.word	0x00000000
	.align		4
        /*0014*/ 	.word	0xfffffffe
	.align		4
        /*0018*/ 	.word	0x00000000
	.align		4
        /*001c*/ 	.word	0xfffffffd
	.align		4
        /*0020*/ 	.word	0x00000000
	.align		4
        /*0024*/ 	.word	0xfffffffc


//--------------------- .nv.constant4             --------------------------
	.section	.nv.constant4,"a",@progbits
	.align	8
	.align		8
.nv.constant4:
        /*0000*/ 	.dword	vprintf
	.align		8
        /*0008*/ 	.dword	$str


//--------------------- .text._Z9helloCUDAv       --------------------------
	.section	.text._Z9helloCUDAv,"ax",@progbits
	.align	128
        .global         _Z9helloCUDAv
        .type           _Z9helloCUDAv,@function
        .size           _Z9helloCUDAv,(.L_x_2 - _Z9helloCUDAv)
        .other          _Z9helloCUDAv,@"STO_CUDA_ENTRY STV_DEFAULT"
_Z9helloCUDAv:
.text._Z9helloCUDAv:
[----:B------:R-:W0:Y:S01]  /*0000*/  LDC R1, c[0x0][0x37c] ;  /* 0x0000df00ff017b82 */ /* 0x000e220000000800 */
[----:B------:R-:W1:Y:S01]  /*0010*/  S2R R8, SR_TID.X ;  /* 0x0000000000087919 */ /* 0x000e620000002100 */
[----:B0-----:R-:W-:Y:S01]  /*0020*/  VIADD R1, R1, 0xfffffff8 ;  /* 0xfffffff801017836 */ /* 0x001fe20000000000 */
[----:B------:R-:W-:Y:S01]  /*0030*/  MOV R0, 0x0 ;  /* 0x0000000000007802 */ /* 0x000fe20000000f00 */
[----:B------:R-:W0:Y:S04]  /*0040*/  LDCU UR4, c[0x0][0x2f8] ;  /* 0x00005f00ff0477ac */ /* 0x000e280008000800 */
[----:B------:R2:W3:Y:S01]  /*0050*/  LDC.64 R2, c[0x4][R0] ;  /* 0x0100000000027b82 */ /* 0x0004e20000000a00 */
[----:B------:R-:W4:Y:S01]  /*0060*/  LDCU.64 UR6, c[0x4][0x8] ;  /* 0x01000100ff0677ac */ /* 0x000f220008000a00 */
[----:B------:R-:W5:Y:S01]  /*0070*/  LDCU UR5, c[0x0][0x2fc] ;  /* 0x00005f80ff0577ac */ /* 0x000f620008000800 */
[----:B0-----:R-:W-:Y:S01]  /*0080*/  IADD3 R6, P0, PT, R1, UR4, RZ ;  /* 0x0000000401067c10 */ /* 0x001fe2000ff1e0ff */
[----:B----4-:R-:W-:Y:S01]  /*0090*/  IMAD.U32 R4, RZ, RZ, UR6 ;  /* 0x00000006ff047e24 */ /* 0x010fe2000f8e00ff */
[----:B------:R-:W-:-:S03]  /*00a0*/  MOV R5, UR7 ;  /* 0x0000000700057c02 */ /* 0x000fc60008000f00 */
[----:B-----5:R-:W-:Y:S01]  /*00b0*/  IMAD.X R7, RZ, RZ, UR5, P0 ;  /* 0x00000005ff077e24 */ /* 0x020fe200080e06ff */
[----:B-1----:R2:W-:Y:S07]  /*00c0*/  STL [R1], R8 ;  /* 0x0000000801007387 */ /* 0x0025ee0000100800 */
[----:B------:R-:W-:-:S07]  /*00d0*/  LEPC R20, `(.L_x_0) ;  /* 0x000000001014794e */ /* 0x000fce0000000000 */
[----:B--23--:R-:W-:Y:S05]  /*00e0*/  CALL.ABS.NOINC R2 ;  /* 0x0000000002007343 */ /* 0x00cfea0003c00000 */
.L_x_0:
[----:B------:R-:W-:Y:S05]  /*00f0*/  EXIT ;  /* 0x000000000000794d */ /* 0x000fea0003800000 */
.L_x_1:
[----:B------:R-:W-:-:S00]  /*0100*/  BRA `(.L_x_1) ;  /* 0xfffffffc00fc7947 */ /* 0x000fc0000383ffff */
[----:B------:R-:W-:-:S00]  /*0110*/  NOP ;  /* 0x0000000000007918 */ /* 0x000fc00000000000 */
        /* <DEDUP_REMOVED lines=14> */
.L_x_2:


//--------------------- .nv.global.init           --------------------------
	.section	.nv.global.init,"aw",@progbits
.nv.global.init:
	.type		$str,@object
	.size		$str,(.L_0 - $str)
$str:
        /*0000*/ 	.byte	0x48, 0x65, 0x6c, 0x6c, 0x6f, 0x20, 0x77, 0x6f, 0x72, 0x6c, 0x64, 0x20, 0x66, 0x72, 0x6f, 0x6d
        /*0010*/ 	.byte	0x20, 0x47, 0x50, 0x55, 0x2c, 0x20, 0x74, 0x68, 0x72, 0x65, 0x61, 0x64, 0x20, 0x25, 0x64, 0x21
        /*0020*/ 	.byte	0x0a, 0x00
.L_0:


//--------------------- .nv.shared.reserved.0     --------------------------
	.section	.nv.shared.reserved.0,"aw",@nobits
	.weak		__nv_reservedSMEM_offset_0_alias
	.size		__nv_reservedSMEM_offset_0_alias, 0, 64
	.other		__nv_reservedSMEM_offset_0_alias,@"STO_CUDA_RESERVED_SHARED STV_DEFAULT"
__nv_reservedSMEM_offset_0_alias:
	.zero		0
	.zero		64


//--------------------- .nv.constant0._Z9helloCUDAv --------------------------
	.section	.nv.constant0._Z9helloCUDAv,"a",@progbits
	.sectionflags	@""
	.align	4
.nv.constant0._Z9helloCUDAv:
	.zero		896


//--------------------- SYMBOLS --------------------------

	.type		.nv.reservedSmem.offset0,@object
	.size		.nv.reservedSmem.offset0,0x4
	.type		vprintf,@function
